//
// Generated by NVIDIA NVVM Compiler
//
// Compiler Build ID: CL-36424714
// Cuda compilation tools, release 13.0, V13.0.88
// Based on NVVM 20.0.0
//

.version 9.0
.target sm_100
.address_size 64

	// .globl	_Z3addPdS_S_i

.visible .entry _Z3addPdS_S_i(
	.param .u64 .ptr .align 1 _Z3addPdS_S_i_param_0,
	.param .u64 .ptr .align 1 _Z3addPdS_S_i_param_1,
	.param .u64 .ptr .align 1 _Z3addPdS_S_i_param_2,
	.param .u32 _Z3addPdS_S_i_param_3
)
{
	.reg .pred 	%p<2>;
	.reg .b32 	%r<6>;
	.reg .b64 	%rd<11>;
	.reg .b64 	%fd<4>;

	ld.param.u64 	%rd1, [_Z3addPdS_S_i_param_0];
	ld.param.u64 	%rd2, [_Z3addPdS_S_i_param_1];
	ld.param.u64 	%rd3, [_Z3addPdS_S_i_param_2];
	ld.param.u32 	%r2, [_Z3addPdS_S_i_param_3];
	mov.u32 	%r3, %ctaid.x;
	mov.u32 	%r4, %ntid.x;
	mov.u32 	%r5, %tid.x;
	mad.lo.s32 	%r1, %r3, %r4, %r5;
	setp.ge.s32 	%p1, %r1, %r2;
	@%p1 bra 	$L__BB0_2;
	cvta.to.global.u64 	%rd4, %rd1;
	cvta.to.global.u64 	%rd5, %rd2;
	cvta.to.global.u64 	%rd6, %rd3;
	mul.wide.s32 	%rd7, %r1, 8;
	add.s64 	%rd8, %rd4, %rd7;
	ld.global.f64 	%fd1, [%rd8];
	add.s64 	%rd9, %rd5, %rd7;
	ld.global.f64 	%fd2, [%rd9];
	add.f64 	%fd3, %fd1, %fd2;
	add.s64 	%rd10, %rd6, %rd7;
	st.global.f64 	[%rd10], %fd3;
$L__BB0_2:
	ret;

}


// ===== COMPILED SASS (sm_100) =====

	.target	sm_100

	.elftype	@"ET_EXEC"


//--------------------- .note.nv.tkinfo           --------------------------
	.section	.note.nv.tkinfo,"",@"SHT_NOTE"
	.sectionflags	@"SHF_NOTE_NV_TKINFO"
	.tkinfo
        /*0018*/ 	.word	0x00000002
        /*0030*/ 	.string	""
        /*0030*/ 	.string	"ptxas"
        /*0030*/ 	.string	"Cuda compilation tools, release 13.0, V13.0.88"
        /*0030*/ 	.string	"Build cuda_13.0.r13.0/compiler.36424714_0"
        /*0030*/ 	.string	"-arch sm_100 -m 64 "



//--------------------- .note.nv.cuinfo           --------------------------
	.section	.note.nv.cuinfo,"",@"SHT_NOTE"
	.sectionflags	@"SHF_NOTE_NV_CUINFO"
        /*0018*/ 	.short	0x0002
        /*001a*/ 	.short	0x0064
        /*001c*/ 	.short	0x0082
	.zero		2


//--------------------- .nv.info                  --------------------------
	.section	.nv.info,"",@"SHT_CUDA_INFO"
	.align	4


	//----- nvinfo : EIATTR_REGCOUNT
	.align		4
        /*0000*/ 	.byte	0x04, 0x2f
        /*0002*/ 	.short	(.L_1 - .L_0)
	.align		4
.L_0:
        /*0004*/ 	.word	index@(_Z3addPdS_S_i)
        /*0008*/ 	.word	0x0000000e


	//----- nvinfo : EIATTR_FRAME_SIZE
	.align		4
.L_1:
        /*000c*/ 	.byte	0x04, 0x11
        /*000e*/ 	.short	(.L_3 - .L_2)
	.align		4
.L_2:
        /*0010*/ 	.word	index@(_Z3addPdS_S_i)
        /*0014*/ 	.word	0x00000000


	//----- nvinfo : EIATTR_MIN_STACK_SIZE
	.align		4
.L_3:
        /*0018*/ 	.byte	0x04, 0x12
        /*001a*/ 	.short	(.L_5 - .L_4)
	.align		4
.L_4:
        /*001c*/ 	.word	index@(_Z3addPdS_S_i)
        /*0020*/ 	.word	0x00000000
.L_5:


//--------------------- .nv.compat                --------------------------
	.section	.nv.compat,"",@"SHT_CUDA_COMPAT_INFO"
	.align	4
        /*0000*/ 	.byte	0x02, 0x09, 0x00, 0x00, 0x02, 0x02, 0x01, 0x00, 0x02, 0x05, 0x05, 0x00, 0x03, 0x07, 0x01, 0x01
        /*0010*/ 	.byte	0x02, 0x03, 0x00, 0x00, 0x02, 0x06, 0x01, 0x00, 0x04, 0x0b, 0x08, 0x00, 0x01, 0x00, 0x00, 0x00
        /*0020*/ 	.byte	0x00, 0x00, 0x00, 0x00


//--------------------- .nv.info._Z3addPdS_S_i    --------------------------
	.section	.nv.info._Z3addPdS_S_i,"",@"SHT_CUDA_INFO"
	.sectionflags	@""
	.align	4


	//----- nvinfo : EIATTR_CUDA_API_VERSION
	.align		4
        /*0000*/ 	.byte	0x04, 0x37
        /*0002*/ 	.short	(.L_7 - .L_6)
.L_6:
        /*0004*/ 	.word	0x00000082


	//----- nvinfo : EIATTR_KPARAM_INFO
	.align		4
.L_7:
        /*0008*/ 	.byte	0x04, 0x17
        /*000a*/ 	.short	(.L_9 - .L_8)
.L_8:
        /*000c*/ 	.word	0x00000000
        /*0010*/ 	.short	0x0003
        /*0012*/ 	.short	0x0018
        /*0014*/ 	.byte	0x00, 0xf0, 0x11, 0x00


	//----- nvinfo : EIATTR_KPARAM_INFO
	.align		4
.L_9:
        /*0018*/ 	.byte	0x04, 0x17
        /*001a*/ 	.short	(.L_11 - .L_10)
.L_10:
        /*001c*/ 	.word	0x00000000
        /*0020*/ 	.short	0x0002
        /*0022*/ 	.short	0x0010
        /*0024*/ 	.byte	0x00, 0xf5, 0x21, 0x00


	//----- nvinfo : EIATTR_KPARAM_INFO
	.align		4
.L_11:
        /*0028*/ 	.byte	0x04, 0x17
        /*002a*/ 	.short	(.L_13 - .L_12)
.L_12:
        /*002c*/ 	.word	0x00000000
        /*0030*/ 	.short	0x0001
        /*0032*/ 	.short	0x0008
        /*0034*/ 	.byte	0x00, 0xf5, 0x21, 0x00


	//----- nvinfo : EIATTR_KPARAM_INFO
	.align		4
.L_13:
        /*0038*/ 	.byte	0x04, 0x17
        /*003a*/ 	.short	(.L_15 - .L_14)
.L_14:
        /*003c*/ 	.word	0x00000000
        /*0040*/ 	.short	0x0000
        /*0042*/ 	.short	0x0000
        /*0044*/ 	.byte	0x00, 0xf5, 0x21, 0x00


	//----- nvinfo : EIATTR_SPARSE_MMA_MASK
	.align		4
.L_15:
        /*0048*/ 	.byte	0x03, 0x50
        /*004a*/ 	.short	0x0000


	//----- nvinfo : EIATTR_MAXREG_COUNT
	.align		4
        /*004c*/ 	.byte	0x03, 0x1b
        /*004e*/ 	.short	0x00ff


	//----- nvinfo : EIATTR_MERCURY_ISA_VERSION
	.align		4
        /*0050*/ 	.byte	0x03, 0x5f
        /*0052*/ 	.short	0x0101


	//----- nvinfo : EIATTR_VRC_CTA_INIT_COUNT
	.align		4
        /*0054*/ 	.byte	0x02, 0x4a
	.zero		1
	.zero		1


	//----- nvinfo : EIATTR_EXIT_INSTR_OFFSETS
	.align		4
        /*0058*/ 	.byte	0x04, 0x1c
        /*005a*/ 	.short	(.L_17 - .L_16)


	//   ....[0]....
.L_16:
        /*005c*/ 	.word	0x00000070


	//   ....[1]....
        /*0060*/ 	.word	0x00000130


	//----- nvinfo : EIATTR_CBANK_PARAM_SIZE
	.align		4
.L_17:
        /*0064*/ 	.byte	0x03, 0x19
        /*0066*/ 	.short	0x001c


	//----- nvinfo : EIATTR_PARAM_CBANK
	.align		4
        /*0068*/ 	.byte	0x04, 0x0a
        /*006a*/ 	.short	(.L_19 - .L_18)
	.align		4
.L_18:
        /*006c*/ 	.word	index@(.nv.constant0._Z3addPdS_S_i)
        /*0070*/ 	.short	0x0380
        /*0072*/ 	.short	0x001c


	//----- nvinfo : EIATTR_SW_WAR
	.align		4
.L_19:
        /*0074*/ 	.byte	0x04, 0x36
        /*0076*/ 	.short	(.L_21 - .L_20)
.L_20:
        /*0078*/ 	.word	0x00000008
.L_21:


//--------------------- .nv.callgraph             --------------------------
	.section	.nv.callgraph,"",@"SHT_CUDA_CALLGRAPH"
	.align	4
	.sectionentsize	8
	.align		4
        /*0000*/ 	.word	0x00000000
	.align		4
        /*0004*/ 	.word	0xffffffff
	.align		4
        /*0008*/ 	.word	0x00000000
	.align		4
        /*000c*/ 	.word	0xfffffffe
	.align		4
        /*0010*/ 	.word	0x00000000
	.align		4
        /*0014*/ 	.word	0xfffffffd
	.align		4
        /*0018*/ 	.word	0x00000000
	.align		4
        /*001c*/ 	.word	0xfffffffc


//--------------------- .text._Z3addPdS_S_i       --------------------------
	.section	.text._Z3addPdS_S_i,"ax",@progbits
	.align	128
        .global         _Z3addPdS_S_i
        .type           _Z3addPdS_S_i,@function
        .size           _Z3addPdS_S_i,(.L_x_1 - _Z3addPdS_S_i)
        .other          _Z3addPdS_S_i,@"STO_CUDA_ENTRY STV_DEFAULT"
_Z3addPdS_S_i:
.text._Z3addPdS_S_i:
[----:B------:R-:W-:Y:S01]  /*0000*/  LDC R1, c[0x0][0x37c] ;  /* 0x0000df00ff017b82 */ /* 0x000fe20000000800 */
[----:B------:R-:W0:Y:S07]  /*0010*/  S2R R0, SR_TID.X ;  /* 0x0000000000007919 */ /* 0x000e2e0000002100 */
[----:B------:R-:W0:Y:S01]  /*0020*/  S2UR UR4, SR_CTAID.X ;  /* 0x00000000000479c3 */ /* 0x000e220000002500 */
[----:B------:R-:W1:Y:S07]  /*0030*/  LDCU UR5, c[0x0][0x398] ;  /* 0x00007300ff0577ac */ /* 0x000e6e0008000800 */
[----:B------:R-:W0:Y:S02]  /*0040*/  LDC R11, c[0x0][0x360] ;  /* 0x0000d800ff0b7b82 */ /* 0x000e240000000800 */
[----:B0-----:R-:W-:-:S05]  /*0050*/  IMAD R11, R11, UR4, R0 ;  /* 0x000000040b0b7c24 */ /* 0x001fca000f8e0200 */
[----:B-1----:R-:W-:-:S13]  /*0060*/  ISETP.GE.AND P0, PT, R11, UR5, PT ;  /* 0x000000050b007c0c */ /* 0x002fda000bf06270 */
[----:B------:R-:W-:Y:S05]  /*0070*/  @P0 EXIT ;  /* 0x000000000000094d */ /* 0x000fea0003800000 */
[----:B------:R-:W0:Y:S01]  /*0080*/  LDC.64 R2, c[0x0][0x380] ;  /* 0x0000e000ff027b82 */ /* 0x000e220000000a00 */
[----:B------:R-:W1:Y:S07]  /*0090*/  LDCU.64 UR4, c[0x0][0x358] ;  /* 0x00006b00ff0477ac */ /* 0x000e6e0008000a00 */
[----:B------:R-:W2:Y:S08]  /*00a0*/  LDC.64 R4, c[0x0][0x388] ;  /* 0x0000e200ff047b82 */ /* 0x000eb00000000a00 */
[----:B------:R-:W3:Y:S01]  /*00b0*/  LDC.64 R8, c[0x0][0x390] ;  /* 0x0000e400ff087b82 */ /* 0x000ee20000000a00 */
[----:B0-----:R-:W-:-:S06]  /*00c0*/  IMAD.WIDE R2, R11, 0x8, R2 ;  /* 0x000000080b027825 */ /* 0x001fcc00078e0202 */
[----:B-1----:R-:W4:Y:S01]  /*00d0*/  LDG.E.64 R2, desc[UR4][R2.64] ;  /* 0x0000000402027981 */ /* 0x002f22000c1e1b00 */
[----:B--2---:R-:W-:-:S06]  /*00e0*/  IMAD.WIDE R4, R11, 0x8, R4 ;  /* 0x000000080b047825 */ /* 0x004fcc00078e0204 */
[----:B------:R-:W4:Y:S01]  /*00f0*/  LDG.E.64 R4, desc[UR4][R4.64] ;  /* 0x0000000404047981 */ /* 0x000f22000c1e1b00 */
[----:B---3--:R-:W-:Y:S01]  /*0100*/  IMAD.WIDE R8, R11, 0x8, R8 ;  /* 0x000000080b087825 */ /* 0x008fe200078e0208 */
[----:B----4-:R-:W-:-:S07]  /*0110*/  DADD R6, R2, R4 ;  /* 0x0000000002067229 */ /* 0x010fce0000000004 */
[----:B------:R-:W-:Y:S01]  /*0120*/  STG.E.64 desc[UR4][R8.64], R6 ;  /* 0x0000000608007986 */ /* 0x000fe2000c101b04 */
[----:B------:R-:W-:Y:S05]  /*0130*/  EXIT ;  /* 0x000000000000794d */ /* 0x000fea0003800000 */
.L_x_0:
[----:B------:R-:W-:-:S00]  /*0140*/  BRA `(.L_x_0) ;  /* 0xfffffffc00fc7947 */ /* 0x000fc0000383ffff */
[----:B------:R-:W-:-:S00]  /*0150*/  NOP ;  /* 0x0000000000007918 */ /* 0x000fc00000000000 */
        /* <DEDUP_REMOVED lines=10> */
.L_x_1:


//--------------------- .nv.shared.reserved.0     --------------------------
	.section	.nv.shared.reserved.0,"aw",@nobits
	.weak		__nv_reservedSMEM_offset_0_alias
	.size		__nv_reservedSMEM_offset_0_alias, 0, 64
	.other		__nv_reservedSMEM_offset_0_alias,@"STO_CUDA_RESERVED_SHARED STV_DEFAULT"
__nv_reservedSMEM_offset_0_alias:
	.zero		0
	.zero		64


//--------------------- .nv.constant0._Z3addPdS_S_i --------------------------
	.section	.nv.constant0._Z3addPdS_S_i,"a",@progbits
	.sectionflags	@""
	.align	4
.nv.constant0._Z3addPdS_S_i:
	.zero		924


//--------------------- SYMBOLS --------------------------

	.type		.nv.reservedSmem.offset0,@object
	.size		.nv.reservedSmem.offset0,0x4
